//
// Generated by NVIDIA NVVM Compiler
//
// Compiler Build ID: CL-36424714
// Cuda compilation tools, release 13.0, V13.0.88
// Based on NVVM 20.0.0
//

.version 9.0
.target sm_100
.address_size 64

	// .globl	_Z10SiLUKernelPKfPfi

.visible .entry _Z10SiLUKernelPKfPfi(
	.param .u64 .ptr .align 1 _Z10SiLUKernelPKfPfi_param_0,
	.param .u64 .ptr .align 1 _Z10SiLUKernelPKfPfi_param_1,
	.param .u32 _Z10SiLUKernelPKfPfi_param_2
)
{
	.reg .pred 	%p<2>;
	.reg .b32 	%r<8>;
	.reg .b32 	%f<15>;
	.reg .b64 	%rd<8>;

	ld.param.u64 	%rd1, [_Z10SiLUKernelPKfPfi_param_0];
	ld.param.u64 	%rd2, [_Z10SiLUKernelPKfPfi_param_1];
	ld.param.u32 	%r2, [_Z10SiLUKernelPKfPfi_param_2];
	mov.u32 	%r3, %ctaid.x;
	mov.u32 	%r4, %ntid.x;
	mov.u32 	%r5, %tid.x;
	mad.lo.s32 	%r1, %r3, %r4, %r5;
	setp.ge.u32 	%p1, %r1, %r2;
	@%p1 bra 	$L__BB0_2;
	cvta.to.global.u64 	%rd3, %rd1;
	cvta.to.global.u64 	%rd4, %rd2;
	mul.wide.u32 	%rd5, %r1, 4;
	add.s64 	%rd6, %rd3, %rd5;
	ld.global.f32 	%f1, [%rd6];
	fma.rn.f32 	%f2, %f1, 0fBBBB989D, 0f3F000000;
	cvt.sat.f32.f32 	%f3, %f2;
	mov.f32 	%f4, 0f4B400001;
	mov.f32 	%f5, 0f437C0000;
	fma.rm.f32 	%f6, %f3, %f5, %f4;
	add.f32 	%f7, %f6, 0fCB40007F;
	neg.f32 	%f8, %f7;
	fma.rn.f32 	%f9, %f1, 0fBFB8AA3B, %f8;
	fma.rn.f32 	%f10, %f1, 0fB2A57060, %f9;
	mov.b32 	%r6, %f6;
	shl.b32 	%r7, %r6, 23;
	mov.b32 	%f11, %r7;
	ex2.approx.ftz.f32 	%f12, %f10;
	fma.rn.f32 	%f13, %f12, %f11, 0f3F800000;
	div.rn.f32 	%f14, %f1, %f13;
	add.s64 	%rd7, %rd4, %rd5;
	st.global.f32 	[%rd7], %f14;
$L__BB0_2:
	ret;

}


// ===== COMPILED SASS (sm_100) =====

	.target	sm_100

	.elftype	@"ET_EXEC"


//--------------------- .note.nv.tkinfo           --------------------------
	.section	.note.nv.tkinfo,"",@"SHT_NOTE"
	.sectionflags	@"SHF_NOTE_NV_TKINFO"
	.tkinfo
        /*0018*/ 	.word	0x00000002
        /*0030*/ 	.string	""
        /*0030*/ 	.string	"ptxas"
        /*0030*/ 	.string	"Cuda compilation tools, release 13.0, V13.0.88"
        /*0030*/ 	.string	"Build cuda_13.0.r13.0/compiler.36424714_0"
        /*0030*/ 	.string	"-arch sm_100 -m 64 "



//--------------------- .note.nv.cuinfo           --------------------------
	.section	.note.nv.cuinfo,"",@"SHT_NOTE"
	.sectionflags	@"SHF_NOTE_NV_CUINFO"
        /*0018*/ 	.short	0x0002
        /*001a*/ 	.short	0x0064
        /*001c*/ 	.short	0x0082
	.zero		2


//--------------------- .nv.info                  --------------------------
	.section	.nv.info,"",@"SHT_CUDA_INFO"
	.align	4


	//----- nvinfo : EIATTR_REGCOUNT
	.align		4
        /*0000*/ 	.byte	0x04, 0x2f
        /*0002*/ 	.short	(.L_1 - .L_0)
	.align		4
.L_0:
        /*0004*/ 	.word	index@(_Z10SiLUKernelPKfPfi)
        /*0008*/ 	.word	0x00000010


	//----- nvinfo : EIATTR_FRAME_SIZE
	.align		4
.L_1:
        /*000c*/ 	.byte	0x04, 0x11
        /*000e*/ 	.short	(.L_3 - .L_2)
	.align		4
.L_2:
        /*0010*/ 	.word	index@($__internal_0_$__cuda_sm3x_div_rn_noftz_f32_slowpath)
        /*0014*/ 	.word	0x00000000


	//----- nvinfo : EIATTR_FRAME_SIZE
	.align		4
.L_3:
        /*0018*/ 	.byte	0x04, 0x11
        /*001a*/ 	.short	(.L_5 - .L_4)
	.align		4
.L_4:
        /*001c*/ 	.word	index@(_Z10SiLUKernelPKfPfi)
        /*0020*/ 	.word	0x00000000


	//----- nvinfo : EIATTR_MIN_STACK_SIZE
	.align		4
.L_5:
        /*0024*/ 	.byte	0x04, 0x12
        /*0026*/ 	.short	(.L_7 - .L_6)
	.align		4
.L_6:
        /*0028*/ 	.word	index@(_Z10SiLUKernelPKfPfi)
        /*002c*/ 	.word	0x00000000
.L_7:


//--------------------- .nv.compat                --------------------------
	.section	.nv.compat,"",@"SHT_CUDA_COMPAT_INFO"
	.align	4
        /*0000*/ 	.byte	0x02, 0x09, 0x00, 0x00, 0x02, 0x02, 0x01, 0x00, 0x02, 0x05, 0x05, 0x00, 0x03, 0x07, 0x01, 0x01
        /*0010*/ 	.byte	0x02, 0x03, 0x00, 0x00, 0x02, 0x06, 0x01, 0x00, 0x04, 0x0b, 0x08, 0x00, 0x01, 0x00, 0x00, 0x00
        /*0020*/ 	.byte	0x00, 0x00, 0x00, 0x00


//--------------------- .nv.info._Z10SiLUKernelPKfPfi --------------------------
	.section	.nv.info._Z10SiLUKernelPKfPfi,"",@"SHT_CUDA_INFO"
	.sectionflags	@""
	.align	4


	//----- nvinfo : EIATTR_CUDA_API_VERSION
	.align		4
        /*0000*/ 	.byte	0x04, 0x37
        /*0002*/ 	.short	(.L_9 - .L_8)
.L_8:
        /*0004*/ 	.word	0x00000082


	//----- nvinfo : EIATTR_KPARAM_INFO
	.align		4
.L_9:
        /*0008*/ 	.byte	0x04, 0x17
        /*000a*/ 	.short	(.L_11 - .L_10)
.L_10:
        /*000c*/ 	.word	0x00000000
        /*0010*/ 	.short	0x0002
        /*0012*/ 	.short	0x0010
        /*0014*/ 	.byte	0x00, 0xf0, 0x11, 0x00


	//----- nvinfo : EIATTR_KPARAM_INFO
	.align		4
.L_11:
        /*0018*/ 	.byte	0x04, 0x17
        /*001a*/ 	.short	(.L_13 - .L_12)
.L_12:
        /*001c*/ 	.word	0x00000000
        /*0020*/ 	.short	0x0001
        /*0022*/ 	.short	0x0008
        /*0024*/ 	.byte	0x00, 0xf5, 0x21, 0x00


	//----- nvinfo : EIATTR_KPARAM_INFO
	.align		4
.L_13:
        /*0028*/ 	.byte	0x04, 0x17
        /*002a*/ 	.short	(.L_15 - .L_14)
.L_14:
        /*002c*/ 	.word	0x00000000
        /*0030*/ 	.short	0x0000
        /*0032*/ 	.short	0x0000
        /*0034*/ 	.byte	0x00, 0xf5, 0x21, 0x00


	//----- nvinfo : EIATTR_SPARSE_MMA_MASK
	.align		4
.L_15:
        /*0038*/ 	.byte	0x03, 0x50
        /*003a*/ 	.short	0x0000


	//----- nvinfo : EIATTR_MAXREG_COUNT
	.align		4
        /*003c*/ 	.byte	0x03, 0x1b
        /*003e*/ 	.short	0x00ff


	//----- nvinfo : EIATTR_MERCURY_ISA_VERSION
	.align		4
        /*0040*/ 	.byte	0x03, 0x5f
        /*0042*/ 	.short	0x0101


	//----- nvinfo : EIATTR_VRC_CTA_INIT_COUNT
	.align		4
        /*0044*/ 	.byte	0x02, 0x4a
	.zero		1
	.zero		1


	//----- nvinfo : EIATTR_EXIT_INSTR_OFFSETS
	.align		4
        /*0048*/ 	.byte	0x04, 0x1c
        /*004a*/ 	.short	(.L_17 - .L_16)


	//   ....[0]....
.L_16:
        /*004c*/ 	.word	0x00000070


	//   ....[1]....
        /*0050*/ 	.word	0x00000260


	//----- nvinfo : EIATTR_CRS_STACK_SIZE
	.align		4
.L_17:
        /*0054*/ 	.byte	0x04, 0x1e
        /*0056*/ 	.short	(.L_19 - .L_18)
.L_18:
        /*0058*/ 	.word	0x00000000


	//----- nvinfo : EIATTR_CBANK_PARAM_SIZE
	.align		4
.L_19:
        /*005c*/ 	.byte	0x03, 0x19
        /*005e*/ 	.short	0x0014


	//----- nvinfo : EIATTR_PARAM_CBANK
	.align		4
        /*0060*/ 	.byte	0x04, 0x0a
        /*0062*/ 	.short	(.L_21 - .L_20)
	.align		4
.L_20:
        /*0064*/ 	.word	index@(.nv.constant0._Z10SiLUKernelPKfPfi)
        /*0068*/ 	.short	0x0380
        /*006a*/ 	.short	0x0014


	//----- nvinfo : EIATTR_SW_WAR
	.align		4
.L_21:
        /*006c*/ 	.byte	0x04, 0x36
        /*006e*/ 	.short	(.L_23 - .L_22)
.L_22:
        /*0070*/ 	.word	0x00000008
.L_23:


//--------------------- .nv.callgraph             --------------------------
	.section	.nv.callgraph,"",@"SHT_CUDA_CALLGRAPH"
	.align	4
	.sectionentsize	8
	.align		4
        /*0000*/ 	.word	0x00000000
	.align		4
        /*0004*/ 	.word	0xffffffff
	.align		4
        /*0008*/ 	.word	0x00000000
	.align		4
        /*000c*/ 	.word	0xfffffffe
	.align		4
        /*0010*/ 	.word	0x00000000
	.align		4
        /*0014*/ 	.word	0xfffffffd
	.align		4
        /*0018*/ 	.word	0x00000000
	.align		4
        /*001c*/ 	.word	0xfffffffc


//--------------------- .text._Z10SiLUKernelPKfPfi --------------------------
	.section	.text._Z10SiLUKernelPKfPfi,"ax",@progbits
	.align	128
        .global         _Z10SiLUKernelPKfPfi
        .type           _Z10SiLUKernelPKfPfi,@function
        .size           _Z10SiLUKernelPKfPfi,(.L_x_14 - _Z10SiLUKernelPKfPfi)
        .other          _Z10SiLUKernelPKfPfi,@"STO_CUDA_ENTRY STV_DEFAULT"
_Z10SiLUKernelPKfPfi:
.text._Z10SiLUKernelPKfPfi:
[----:B------:R-:W-:Y:S01]  /*0000*/  LDC R1, c[0x0][0x37c] ;  /* 0x0000df00ff017b82 */ /* 0x000fe20000000800 */
[----:B------:R-:W0:Y:S07]  /*0010*/  S2R R3, SR_TID.X ;  /* 0x0000000000037919 */ /* 0x000e2e0000002100 */
[----:B------:R-:W0:Y:S01]  /*0020*/  S2UR UR4, SR_CTAID.X ;  /* 0x00000000000479c3 */ /* 0x000e220000002500 */
[----:B------:R-:W1:Y:S07]  /*0030*/  LDCU UR5, c[0x0][0x390] ;  /* 0x00007200ff0577ac */ /* 0x000e6e0008000800 */
[----:B------:R-:W0:Y:S02]  /*0040*/  LDC R2, c[0x0][0x360] ;  /* 0x0000d800ff027b82 */ /* 0x000e240000000800 */
[----:B0-----:R-:W-:-:S05]  /*0050*/  IMAD R2, R2, UR4, R3 ;  /* 0x0000000402027c24 */ /* 0x001fca000f8e0203 */
[----:B-1----:R-:W-:-:S13]  /*0060*/  ISETP.GE.U32.AND P0, PT, R2, UR5, PT ;  /* 0x0000000502007c0c */ /* 0x002fda000bf06070 */
[----:B------:R-:W-:Y:S05]  /*0070*/  @P0 EXIT ;  /* 0x000000000000094d */ /* 0x000fea0003800000 */
[----:B------:R-:W0:Y:S01]  /*0080*/  LDC.64 R4, c[0x0][0x380] ;  /* 0x0000e000ff047b82 */ /* 0x000e220000000a00 */
[----:B------:R-:W1:Y:S01]  /*0090*/  LDCU.64 UR4, c[0x0][0x358] ;  /* 0x00006b00ff0477ac */ /* 0x000e620008000a00 */
[----:B0-----:R-:W-:-:S05]  /*00a0*/  IMAD.WIDE.U32 R4, R2, 0x4, R4 ;  /* 0x0000000402047825 */ /* 0x001fca00078e0004 */
[----:B-1----:R-:W2:Y:S01]  /*00b0*/  LDG.E R0, desc[UR4][R4.64] ;  /* 0x0000000404007981 */ /* 0x002ea2000c1e1900 */
[----:B------:R-:W-:Y:S01]  /*00c0*/  IMAD.MOV.U32 R3, RZ, RZ, 0x3bbb989d ;  /* 0x3bbb989dff037424 */ /* 0x000fe200078e00ff */
[----:B------:R-:W-:Y:S01]  /*00d0*/  BSSY.RECONVERGENT B0, `(.L_x_0) ;  /* 0x0000015000007945 */ /* 0x000fe20003800200 */
[----:B------:R-:W-:Y:S02]  /*00e0*/  IMAD.MOV.U32 R6, RZ, RZ, 0x437c0000 ;  /* 0x437c0000ff067424 */ /* 0x000fe400078e00ff */
[----:B--2---:R-:W-:-:S04]  /*00f0*/  FFMA.SAT R3, R0, -R3, 0.5 ;  /* 0x3f00000000037423 */ /* 0x004fc80000002803 */
[----:B------:R-:W-:-:S04]  /*0100*/  FFMA.RM R3, R3, R6, 12582913 ;  /* 0x4b40000103037423 */ /* 0x000fc80000004006 */
[C---:B------:R-:W-:Y:S01]  /*0110*/  FADD R7, R3.reuse, -12583039 ;  /* 0xcb40007f03077421 */ /* 0x040fe20000000000 */
[----:B------:R-:W-:-:S03]  /*0120*/  IMAD.SHL.U32 R3, R3, 0x800000, RZ ;  /* 0x0080000003037824 */ /* 0x000fc600078e00ff */
[----:B------:R-:W-:-:S04]  /*0130*/  FFMA R7, R0, -1.4426950216293334961, -R7 ;  /* 0xbfb8aa3b00077823 */ /* 0x000fc80000000807 */
[----:B------:R-:W-:-:S04]  /*0140*/  FFMA R7, R0, -1.925963033500011079e-08, R7 ;  /* 0xb2a5706000077823 */ /* 0x000fc80000000007 */
[----:B------:R-:W0:Y:S02]  /*0150*/  MUFU.EX2 R6, R7 ;  /* 0x0000000700067308 */ /* 0x000e240000000800 */
[----:B0-----:R-:W-:-:S06]  /*0160*/  FFMA R3, R3, R6, 1 ;  /* 0x3f80000003037423 */ /* 0x001fcc0000000006 */
[----:B------:R-:W0:Y:S08]  /*0170*/  MUFU.RCP R4, R3 ;  /* 0x0000000300047308 */ /* 0x000e300000001000 */
[----:B------:R-:W1:Y:S01]  /*0180*/  FCHK P0, R0, R3 ;  /* 0x0000000300007302 */ /* 0x000e620000000000 */
[----:B0-----:R-:W-:-:S04]  /*0190*/  FFMA R5, -R3, R4, 1 ;  /* 0x3f80000003057423 */ /* 0x001fc80000000104 */
[----:B------:R-:W-:-:S04]  /*01a0*/  FFMA R5, R4, R5, R4 ;  /* 0x0000000504057223 */ /* 0x000fc80000000004 */
[----:B------:R-:W-:-:S04]  /*01b0*/  FFMA R4, R0, R5, RZ ;  /* 0x0000000500047223 */ /* 0x000fc800000000ff */
[----:B------:R-:W-:-:S04]  /*01c0*/  FFMA R6, -R3, R4, R0 ;  /* 0x0000000403067223 */ /* 0x000fc80000000100 */
[----:B------:R-:W-:Y:S01]  /*01d0*/  FFMA R9, R5, R6, R4 ;  /* 0x0000000605097223 */ /* 0x000fe20000000004 */
[----:B-1----:R-:W-:Y:S06]  /*01e0*/  @!P0 BRA `(.L_x_1) ;  /* 0x00000000000c8947 */ /* 0x002fec0003800000 */
[----:B------:R-:W-:-:S07]  /*01f0*/  MOV R4, 0x210 ;  /* 0x0000021000047802 */ /* 0x000fce0000000f00 */
[----:B------:R-:W-:Y:S05]  /*0200*/  CALL.REL.NOINC `($__internal_0_$__cuda_sm3x_div_rn_noftz_f32_slowpath) ;  /* 0x0000000000187944 */ /* 0x000fea0003c00000 */
[----:B------:R-:W-:-:S07]  /*0210*/  IMAD.MOV.U32 R9, RZ, RZ, R0 ;  /* 0x000000ffff097224 */ /* 0x000fce00078e0000 */
.L_x_1:
[----:B------:R-:W-:Y:S05]  /*0220*/  BSYNC.RECONVERGENT B0 ;  /* 0x0000000000007941 */ /* 0x000fea0003800200 */
.L_x_0:
[----:B------:R-:W0:Y:S02]  /*0230*/  LDC.64 R4, c[0x0][0x388] ;  /* 0x0000e200ff047b82 */ /* 0x000e240000000a00 */
[----:B0-----:R-:W-:-:S05]  /*0240*/  IMAD.WIDE.U32 R2, R2, 0x4, R4 ;  /* 0x0000000402027825 */ /* 0x001fca00078e0004 */
[----:B------:R-:W-:Y:S01]  /*0250*/  STG.E desc[UR4][R2.64], R9 ;  /* 0x0000000902007986 */ /* 0x000fe2000c101904 */
[----:B------:R-:W-:Y:S05]  /*0260*/  EXIT ;  /* 0x000000000000794d */ /* 0x000fea0003800000 */
        .weak           $__internal_0_$__cuda_sm3x_div_rn_noftz_f32_slowpath
        .type           $__internal_0_$__cuda_sm3x_div_rn_noftz_f32_slowpath,@function
        .size           $__internal_0_$__cuda_sm3x_div_rn_noftz_f32_slowpath,(.L_x_14 - $__internal_0_$__cuda_sm3x_div_rn_noftz_f32_slowpath)
$__internal_0_$__cuda_sm3x_div_rn_noftz_f32_slowpath:
[--C-:B------:R-:W-:Y:S01]  /*0270*/  SHF.R.U32.HI R6, RZ, 0x17, R3.reuse ;  /* 0x00000017ff067819 */ /* 0x100fe20000011603 */
[----:B------:R-:W-:Y:S01]  /*0280*/  BSSY.RECONVERGENT B1, `(.L_x_2) ;  /* 0x0000064000017945 */ /* 0x000fe20003800200 */
[--C-:B------:R-:W-:Y:S01]  /*0290*/  SHF.R.U32.HI R5, RZ, 0x17, R0.reuse ;  /* 0x00000017ff057819 */ /* 0x100fe20000011600 */
[----:B------:R-:W-:Y:S01]  /*02a0*/  IMAD.MOV.U32 R7, RZ, RZ, R0 ;  /* 0x000000ffff077224 */ /* 0x000fe200078e0000 */
[----:B------:R-:W-:Y:S01]  /*02b0*/  LOP3.LUT R6, R6, 0xff, RZ, 0xc0, !PT ;  /* 0x000000ff06067812 */ /* 0x000fe200078ec0ff */
[----:B------:R-:W-:Y:S01]  /*02c0*/  IMAD.MOV.U32 R8, RZ, RZ, R3 ;  /* 0x000000ffff087224 */ /* 0x000fe200078e0003 */
[----:B------:R-:W-:-:S03]  /*02d0*/  LOP3.LUT R5, R5, 0xff, RZ, 0xc0, !PT ;  /* 0x000000ff05057812 */ /* 0x000fc600078ec0ff */
[----:B------:R-:W-:Y:S02]  /*02e0*/  VIADD R11, R6, 0xffffffff ;  /* 0xffffffff060b7836 */ /* 0x000fe40000000000 */
[----:B------:R-:W-:-:S03]  /*02f0*/  VIADD R10, R5, 0xffffffff ;  /* 0xffffffff050a7836 */ /* 0x000fc60000000000 */
[----:B------:R-:W-:-:S04]  /*0300*/  ISETP.GT.U32.AND P0, PT, R11, 0xfd, PT ;  /* 0x000000fd0b00780c */ /* 0x000fc80003f04070 */
[----:B------:R-:W-:-:S13]  /*0310*/  ISETP.GT.U32.OR P0, PT, R10, 0xfd, P0 ;  /* 0x000000fd0a00780c */ /* 0x000fda0000704470 */
[----:B------:R-:W-:Y:S01]  /*0320*/  @!P0 IMAD.MOV.U32 R9, RZ, RZ, RZ ;  /* 0x000000ffff098224 */ /* 0x000fe200078e00ff */
[----:B------:R-:W-:Y:S06]  /*0330*/  @!P0 BRA `(.L_x_3) ;  /* 0x00000000005c8947 */ /* 0x000fec0003800000 */
[----:B------:R-:W-:Y:S02]  /*0340*/  FSETP.GTU.FTZ.AND P0, PT, |R0|, +INF , PT ;  /* 0x7f8000000000780b */ /* 0x000fe40003f1c200 */
[----:B------:R-:W-:-:S04]  /*0350*/  FSETP.GTU.FTZ.AND P1, PT, |R3|, +INF , PT ;  /* 0x7f8000000300780b */ /* 0x000fc80003f3c200 */
[----:B------:R-:W-:-:S13]  /*0360*/  PLOP3.LUT P0, PT, P0, P1, PT, 0xf8, 0x8f ;  /* 0x00000000008f781c */ /* 0x000fda0000703f70 */
[----:B------:R-:W-:Y:S05]  /*0370*/  @P0 BRA `(.L_x_4) ;  /* 0x00000004004c0947 */ /* 0x000fea0003800000 */
[----:B------:R-:W-:-:S13]  /*0380*/  LOP3.LUT P0, RZ, R8, 0x7fffffff, R7, 0xc8, !PT ;  /* 0x7fffffff08ff7812 */ /* 0x000fda000780c807 */
[----:B------:R-:W-:Y:S05]  /*0390*/  @!P0 BRA `(.L_x_5) ;  /* 0x00000004003c8947 */ /* 0x000fea0003800000 */
[C---:B------:R-:W-:Y:S02]  /*03a0*/  FSETP.NEU.FTZ.AND P2, PT, |R0|.reuse, +INF , PT ;  /* 0x7f8000000000780b */ /* 0x040fe40003f5d200 */
[----:B------:R-:W-:Y:S02]  /*03b0*/  FSETP.NEU.FTZ.AND P1, PT, |R3|, +INF , PT ;  /* 0x7f8000000300780b */ /* 0x000fe40003f3d200 */
[----:B------:R-:W-:-:S11]  /*03c0*/  FSETP.NEU.FTZ.AND P0, PT, |R0|, +INF , PT ;  /* 0x7f8000000000780b */ /* 0x000fd60003f1d200 */
[----:B------:R-:W-:Y:S05]  /*03d0*/  @!P1 BRA !P2, `(.L_x_5) ;  /* 0x00000004002c9947 */ /* 0x000fea0005000000 */
[----:B------:R-:W-:-:S04]  /*03e0*/  LOP3.LUT P2, RZ, R7, 0x7fffffff, RZ, 0xc0, !PT ;  /* 0x7fffffff07ff7812 */ /* 0x000fc8000784c0ff */
[----:B------:R-:W-:-:S13]  /*03f0*/  PLOP3.LUT P1, PT, P1, P2, PT, 0x2f, 0xf2 ;  /* 0x0000000000f2781c */ /* 0x000fda0000f24577 */
[----:B------:R-:W-:Y:S05]  /*0400*/  @P1 BRA `(.L_x_6) ;  /* 0x0000000400181947 */ /* 0x000fea0003800000 */
[----:B------:R-:W-:-:S04]  /*0410*/  LOP3.LUT P1, RZ, R8, 0x7fffffff, RZ, 0xc0, !PT ;  /* 0x7fffffff08ff7812 */ /* 0x000fc8000782c0ff */
[----:B------:R-:W-:-:S13]  /*0420*/  PLOP3.LUT P0, PT, P0, P1, PT, 0x2f, 0xf2 ;  /* 0x0000000000f2781c */ /* 0x000fda0000702577 */
[----:B------:R-:W-:Y:S05]  /*0430*/  @P0 BRA `(.L_x_7) ;  /* 0x0000000400000947 */ /* 0x000fea0003800000 */
[----:B------:R-:W-:Y:S02]  /*0440*/  ISETP.GE.AND P0, PT, R10, RZ, PT ;  /* 0x000000ff0a00720c */ /* 0x000fe40003f06270 */
[----:B------:R-:W-:-:S11]  /*0450*/  ISETP.GE.AND P1, PT, R11, RZ, PT ;  /* 0x000000ff0b00720c */ /* 0x000fd60003f26270 */
[----:B------:R-:W-:Y:S02]  /*0460*/  @P0 IMAD.MOV.U32 R9, RZ, RZ, RZ ;  /* 0x000000ffff090224 */ /* 0x000fe400078e00ff */
[----:B------:R-:W-:Y:S01]  /*0470*/  @!P0 FFMA R7, R0, 1.84467440737095516160e+19, RZ ;  /* 0x5f80000000078823 */ /* 0x000fe200000000ff */
[----:B------:R-:W-:Y:S02]  /*0480*/  @!P0 IMAD.MOV.U32 R9, RZ, RZ, -0x40 ;  /* 0xffffffc0ff098424 */ /* 0x000fe400078e00ff */
[----:B------:R-:W-:-:S03]  /*0490*/  @!P1 FFMA R8, R3, 1.84467440737095516160e+19, RZ ;  /* 0x5f80000003089823 */ /* 0x000fc600000000ff */
[----:B------:R-:W-:-:S07]  /*04a0*/  @!P1 IADD3 R9, PT, PT, R9, 0x40, RZ ;  /* 0x0000004009099810 */ /* 0x000fce0007ffe0ff */
.L_x_3:
[----:B------:R-:W-:Y:S01]  /*04b0*/  LEA R3, R6, 0xc0800000, 0x17 ;  /* 0xc080000006037811 */ /* 0x000fe200078eb8ff */
[----:B------:R-:W-:Y:S01]  /*04c0*/  VIADD R5, R5, 0xffffff81 ;  /* 0xffffff8105057836 */ /* 0x000fe20000000000 */
[----:B------:R-:W-:Y:S03]  /*04d0*/  BSSY.RECONVERGENT B2, `(.L_x_8) ;  /* 0x0000035000027945 */ /* 0x000fe60003800200 */
[----:B------:R-:W-:Y:S01]  /*04e0*/  IMAD.IADD R3, R8, 0x1, -R3 ;  /* 0x0000000108037824 */ /* 0x000fe200078e0a03 */
[C---:B------:R-:W-:Y:S01]  /*04f0*/  IADD3 R6, PT, PT, R5.reuse, 0x7f, -R6 ;  /* 0x0000007f05067810 */ /* 0x040fe20007ffe806 */
[----:B------:R-:W-:Y:S02]  /*0500*/  IMAD R0, R5, -0x800000, R7 ;  /* 0xff80000005007824 */ /* 0x000fe400078e0207 */
[----:B------:R-:W0:Y:S01]  /*0510*/  MUFU.RCP R8, R3 ;  /* 0x0000000300087308 */ /* 0x000e220000001000 */
[----:B------:R-:W-:Y:S01]  /*0520*/  FADD.FTZ R11, -R3, -RZ ;  /* 0x800000ff030b7221 */ /* 0x000fe20000010100 */
[----:B------:R-:W-:-:S03]  /*0530*/  IMAD.IADD R6, R6, 0x1, R9 ;  /* 0x0000000106067824 */ /* 0x000fc600078e0209 */
[----:B0-----:R-:W-:-:S04]  /*0540*/  FFMA R13, R8, R11, 1 ;  /* 0x3f800000080d7423 */ /* 0x001fc8000000000b */
[----:B------:R-:W-:-:S04]  /*0550*/  FFMA R10, R8, R13, R8 ;  /* 0x0000000d080a7223 */ /* 0x000fc80000000008 */
[----:B------:R-:W-:-:S04]  /*0560*/  FFMA R7, R0, R10, RZ ;  /* 0x0000000a00077223 */ /* 0x000fc800000000ff */
[----:B------:R-:W-:-:S04]  /*0570*/  FFMA R8, R11, R7, R0 ;  /* 0x000000070b087223 */ /* 0x000fc80000000000 */
[----:B------:R-:W-:-:S04]  /*0580*/  FFMA R7, R10, R8, R7 ;  /* 0x000000080a077223 */ /* 0x000fc80000000007 */
[----:B------:R-:W-:-:S04]  /*0590*/  FFMA R8, R11, R7, R0 ;  /* 0x000000070b087223 */ /* 0x000fc80000000000 */
[----:B------:R-:W-:-:S05]  /*05a0*/  FFMA R0, R10, R8, R7 ;  /* 0x000000080a007223 */ /* 0x000fca0000000007 */
[----:B------:R-:W-:-:S04]  /*05b0*/  SHF.R.U32.HI R3, RZ, 0x17, R0 ;  /* 0x00000017ff037819 */ /* 0x000fc80000011600 */
[----:B------:R-:W-:-:S05]  /*05c0*/  LOP3.LUT R3, R3, 0xff, RZ, 0xc0, !PT ;  /* 0x000000ff03037812 */ /* 0x000fca00078ec0ff */
[----:B------:R-:W-:-:S04]  /*05d0*/  IMAD.IADD R9, R3, 0x1, R6 ;  /* 0x0000000103097824 */ /* 0x000fc800078e0206 */
[----:B------:R-:W-:-:S05]  /*05e0*/  VIADD R3, R9, 0xffffffff ;  /* 0xffffffff09037836 */ /* 0x000fca0000000000 */
[----:B------:R-:W-:-:S13]  /*05f0*/  ISETP.GE.U32.AND P0, PT, R3, 0xfe, PT ;  /* 0x000000fe0300780c */ /* 0x000fda0003f06070 */
[----:B------:R-:W-:Y:S05]  /*0600*/  @!P0 BRA `(.L_x_9) ;  /* 0x0000000000808947 */ /* 0x000fea0003800000 */
[----:B------:R-:W-:-:S13]  /*0610*/  ISETP.GT.AND P0, PT, R9, 0xfe, PT ;  /* 0x000000fe0900780c */ /* 0x000fda0003f04270 */
[----:B------:R-:W-:Y:S05]  /*0620*/  @P0 BRA `(.L_x_10) ;  /* 0x00000000006c0947 */ /* 0x000fea0003800000 */
[----:B------:R-:W-:-:S13]  /*0630*/  ISETP.GE.AND P0, PT, R9, 0x1, PT ;  /* 0x000000010900780c */ /* 0x000fda0003f06270 */
[----:B------:R-:W-:Y:S05]  /*0640*/  @P0 BRA `(.L_x_11) ;  /* 0x0000000000740947 */ /* 0x000fea0003800000 */
[----:B------:R-:W-:Y:S02]  /*0650*/  ISETP.GE.AND P0, PT, R9, -0x18, PT ;  /* 0xffffffe80900780c */ /* 0x000fe40003f06270 */
[----:B------:R-:W-:-:S11]  /*0660*/  LOP3.LUT R0, R0, 0x80000000, RZ, 0xc0, !PT ;  /* 0x8000000000007812 */ /* 0x000fd600078ec0ff */
[----:B------:R-:W-:Y:S05]  /*0670*/  @!P0 BRA `(.L_x_11) ;  /* 0x0000000000688947 */ /* 0x000fea0003800000 */
[CCC-:B------:R-:W-:Y:S01]  /*0680*/  FFMA.RZ R3, R10.reuse, R8.reuse, R7.reuse ;  /* 0x000000080a037223 */ /* 0x1c0fe2000000c007 */
[CCC-:B------:R-:W-:Y:S01]  /*0690*/  FFMA.RM R6, R10.reuse, R8.reuse, R7.reuse ;  /* 0x000000080a067223 */ /* 0x1c0fe20000004007 */
[C---:B------:R-:W-:Y:S02]  /*06a0*/  ISETP.NE.AND P2, PT, R9.reuse, RZ, PT ;  /* 0x000000ff0900720c */ /* 0x040fe40003f45270 */
[----:B------:R-:W-:Y:S02]  /*06b0*/  ISETP.NE.AND P1, PT, R9, RZ, PT ;  /* 0x000000ff0900720c */ /* 0x000fe40003f25270 */
[----:B------:R-:W-:Y:S01]  /*06c0*/  LOP3.LUT R5, R3, 0x7fffff, RZ, 0xc0, !PT ;  /* 0x007fffff03057812 */ /* 0x000fe200078ec0ff */
[----:B------:R-:W-:Y:S01]  /*06d0*/  FFMA.RP R3, R10, R8, R7 ;  /* 0x000000080a037223 */ /* 0x000fe20000008007 */
[----:B------:R-:W-:Y:S01]  /*06e0*/  IADD3 R8, PT, PT, R9, 0x20, RZ ;  /* 0x0000002009087810 */ /* 0x000fe20007ffe0ff */
[----:B------:R-:W-:Y:S01]  /*06f0*/  IMAD.MOV R7, RZ, RZ, -R9 ;  /* 0x000000ffff077224 */ /* 0x000fe200078e0a09 */
[----:B------:R-:W-:-:S02]  /*0700*/  LOP3.LUT R5, R5, 0x800000, RZ, 0xfc, !PT ;  /* 0x0080000005057812 */ /* 0x000fc400078efcff */
[----:B------:R-:W-:Y:S02]  /*0710*/  FSETP.NEU.FTZ.AND P0, PT, R3, R6, PT ;  /* 0x000000060300720b */ /* 0x000fe40003f1d000 */
[----:B------:R-:W-:Y:S02]  /*0720*/  SHF.L.U32 R8, R5, R8, RZ ;  /* 0x0000000805087219 */ /* 0x000fe400000006ff */
[----:B------:R-:W-:Y:S02]  /*0730*/  SEL R6, R7, RZ, P2 ;  /* 0x000000ff07067207 */ /* 0x000fe40001000000 */
[----:B------:R-:W-:Y:S02]  /*0740*/  ISETP.NE.AND P1, PT, R8, RZ, P1 ;  /* 0x000000ff0800720c */ /* 0x000fe40000f25270 */
[----:B------:R-:W-:Y:S02]  /*0750*/  SHF.R.U32.HI R6, RZ, R6, R5 ;  /* 0x00000006ff067219 */ /* 0x000fe40000011605 */
[----:B------:R-:W-:-:S02]  /*0760*/  PLOP3.LUT P0, PT, P0, P1, PT, 0xf8, 0x8f ;  /* 0x00000000008f781c */ /* 0x000fc40000703f70 */
[----:B------:R-:W-:Y:S02]  /*0770*/  SHF.R.U32.HI R8, RZ, 0x1, R6 ;  /* 0x00000001ff087819 */ /* 0x000fe40000011606 */
[----:B------:R-:W-:-:S04]  /*0780*/  SEL R3, RZ, 0x1, !P0 ;  /* 0x00000001ff037807 */ /* 0x000fc80004000000 */
[----:B------:R-:W-:-:S04]  /*0790*/  LOP3.LUT R3, R3, 0x1, R8, 0xf8, !PT ;  /* 0x0000000103037812 */ /* 0x000fc800078ef808 */
[----:B------:R-:W-:-:S05]  /*07a0*/  LOP3.LUT R3, R3, R6, RZ, 0xc0, !PT ;  /* 0x0000000603037212 */ /* 0x000fca00078ec0ff */
[----:B------:R-:W-:-:S05]  /*07b0*/  IMAD.IADD R3, R8, 0x1, R3 ;  /* 0x0000000108037824 */ /* 0x000fca00078e0203 */
[----:B------:R-:W-:Y:S01]  /*07c0*/  LOP3.LUT R0, R3, R0, RZ, 0xfc, !PT ;  /* 0x0000000003007212 */ /* 0x000fe200078efcff */
[----:B------:R-:W-:Y:S06]  /*07d0*/  BRA `(.L_x_11) ;  /* 0x0000000000107947 */ /* 0x000fec0003800000 */
.L_x_10:
[----:B------:R-:W-:-:S04]  /*07e0*/  LOP3.LUT R0, R0, 0x80000000, RZ, 0xc0, !PT ;  /* 0x8000000000007812 */ /* 0x000fc800078ec0ff */
[----:B------:R-:W-:Y:S01]  /*07f0*/  LOP3.LUT R0, R0, 0x7f800000, RZ, 0xfc, !PT ;  /* 0x7f80000000007812 */ /* 0x000fe200078efcff */
[----:B------:R-:W-:Y:S06]  /*0800*/  BRA `(.L_x_11) ;  /* 0x0000000000047947 */ /* 0x000fec0003800000 */
.L_x_9:
[----:B------:R-:W-:-:S07]  /*0810*/  IMAD R0, R6, 0x800000, R0 ;  /* 0x0080000006007824 */ /* 0x000fce00078e0200 */
.L_x_11:
[----:B------:R-:W-:Y:S05]  /*0820*/  BSYNC.RECONVERGENT B2 ;  /* 0x0000000000027941 */ /* 0x000fea0003800200 */
.L_x_8:
[----:B------:R-:W-:Y:S05]  /*0830*/  BRA `(.L_x_12) ;  /* 0x0000000000207947 */ /* 0x000fea0003800000 */
.L_x_7:
[----:B------:R-:W-:-:S04]  /*0840*/  LOP3.LUT R0, R8, 0x80000000, R7, 0x48, !PT ;  /* 0x8000000008007812 */ /* 0x000fc800078e4807 */
[----:B------:R-:W-:Y:S01]  /*0850*/  LOP3.LUT R0, R0, 0x7f800000, RZ, 0xfc, !PT ;  /* 0x7f80000000007812 */ /* 0x000fe200078efcff */
[----:B------:R-:W-:Y:S06]  /*0860*/  BRA `(.L_x_12) ;  /* 0x0000000000147947 */ /* 0x000fec0003800000 */
.L_x_6:
[----:B------:R-:W-:Y:S01]  /*0870*/  LOP3.LUT R0, R8, 0x80000000, R7, 0x48, !PT ;  /* 0x8000000008007812 */ /* 0x000fe200078e4807 */
[----:B------:R-:W-:Y:S06]  /*0880*/  BRA `(.L_x_12) ;  /* 0x00000000000c7947 */ /* 0x000fec0003800000 */
.L_x_5:
[----:B------:R-:W0:Y:S01]  /*0890*/  MUFU.RSQ R0, -QNAN ;  /* 0xffc0000000007908 */ /* 0x000e220000001400 */
[----:B------:R-:W-:Y:S05]  /*08a0*/  BRA `(.L_x_12) ;  /* 0x0000000000047947 */ /* 0x000fea0003800000 */
.L_x_4:
[----:B------:R-:W-:-:S07]  /*08b0*/  FADD.FTZ R0, R0, R3 ;  /* 0x0000000300007221 */ /* 0x000fce0000010000 */
.L_x_12:
[----:B------:R-:W-:Y:S05]  /*08c0*/  BSYNC.RECONVERGENT B1 ;  /* 0x0000000000017941 */ /* 0x000fea0003800200 */
.L_x_2:
[----:B------:R-:W-:-:S04]  /*08d0*/  IMAD.MOV.U32 R5, RZ, RZ, 0x0 ;  /* 0x00000000ff057424 */ /* 0x000fc800078e00ff */
[----:B0-----:R-:W-:Y:S05]  /*08e0*/  RET.REL.NODEC R4 `(_Z10SiLUKernelPKfPfi) ;  /* 0xfffffff404c47950 */ /* 0x001fea0003c3ffff */
.L_x_13:
[----:B------:R-:W-:-:S00]  /*08f0*/  BRA `(.L_x_13) ;  /* 0xfffffffc00fc7947 */ /* 0x000fc0000383ffff */
[----:B------:R-:W-:-:S00]  /*0900*/  NOP ;  /* 0x0000000000007918 */ /* 0x000fc00000000000 */
[----:B------:R-:W-:-:S00]  /*0910*/  NOP ;  /* 0x0000000000007918 */ /* 0x000fc00000000000 */
[----:B------:R-:W-:-:S00]  /*0920*/  NOP ;  /* 0x0000000000007918 */ /* 0x000fc00000000000 */
[----:B------:R-:W-:-:S00]  /*0930*/  NOP ;  /* 0x0000000000007918 */ /* 0x000fc00000000000 */
[----:B------:R-:W-:-:S00]  /*0940*/  NOP ;  /* 0x0000000000007918 */ /* 0x000fc00000000000 */
[----:B------:R-:W-:-:S00]  /*0950*/  NOP ;  /* 0x0000000000007918 */ /* 0x000fc00000000000 */
[----:B------:R-:W-:-:S00]  /*0960*/  NOP ;  /* 0x0000000000007918 */ /* 0x000fc00000000000 */
[----:B------:R-:W-:-:S00]  /*0970*/  NOP ;  /* 0x0000000000007918 */ /* 0x000fc00000000000 */
.L_x_14:


//--------------------- .nv.shared.reserved.0     --------------------------
	.section	.nv.shared.reserved.0,"aw",@nobits
	.weak		__nv_reservedSMEM_offset_0_alias
	.size		__nv_reservedSMEM_offset_0_alias, 0, 64
	.other		__nv_reservedSMEM_offset_0_alias,@"STO_CUDA_RESERVED_SHARED STV_DEFAULT"
__nv_reservedSMEM_offset_0_alias:
	.zero		0
	.zero		64


//--------------------- .nv.constant0._Z10SiLUKernelPKfPfi --------------------------
	.section	.nv.constant0._Z10SiLUKernelPKfPfi,"a",@progbits
	.sectionflags	@""
	.align	4
.nv.constant0._Z10SiLUKernelPKfPfi:
	.zero		916


//--------------------- SYMBOLS --------------------------

	.type		.nv.reservedSmem.offset0,@object
	.size		.nv.reservedSmem.offset0,0x4
